	.headerflags	@"EF_CUDA_TEXMODE_UNIFIED EF_CUDA_64BIT_ADDRESS EF_CUDA_ACCELERATORS EF_CUDA_SM90 EF_CUDA_VIRTUAL_SM(EF_CUDA_SM90)"
	.elftype	@"ET_EXEC"


//--------------------- .nv.info                  --------------------------
	.section	.nv.info,"",@"SHT_CUDA_INFO"
	.align	4


	//----- nvinfo : EIATTR_REGCOUNT
	.align		4
        /*0000*/ 	.byte	0x04, 0x2f
        /*0002*/ 	.short	(.L_1 - .L_0)
	.align		4
.L_0:
        /*0004*/ 	.word	index@(triton_per_fused__softmax_1)
        /*0008*/ 	.word	0x0000000e


	//----- nvinfo : EIATTR_MIN_STACK_SIZE
	.align		4
.L_1:
        /*000c*/ 	.byte	0x04, 0x12
        /*000e*/ 	.short	(.L_3 - .L_2)
	.align		4
.L_2:
        /*0010*/ 	.word	index@(triton_per_fused__softmax_1)
        /*0014*/ 	.word	0x00000000


	//----- nvinfo : EIATTR_FRAME_SIZE
	.align		4
.L_3:
        /*0018*/ 	.byte	0x04, 0x11
        /*001a*/ 	.short	(.L_5 - .L_4)
	.align		4
.L_4:
        /*001c*/ 	.word	index@(triton_per_fused__softmax_1)
        /*0020*/ 	.word	0x00000000


	//----- nvinfo : EIATTR_MIN_STACK_SIZE
	.align		4
.L_5:
        /*0024*/ 	.byte	0x04, 0x12
        /*0026*/ 	.short	(.L_7 - .L_6)
	.align		4
.L_6:
        /*0028*/ 	.word	index@(triton_per_fused__softmax_1)
        /*002c*/ 	.word	0x00000000
.L_7:


//--------------------- .nv.info.triton_per_fused__softmax_1 --------------------------
	.section	.nv.info.triton_per_fused__softmax_1,"",@"SHT_CUDA_INFO"
	.sectionflags	@""
	.align	4


	//----- nvinfo : EIATTR_CUDA_API_VERSION
	.align		4
        /*0000*/ 	.byte	0x04, 0x37
        /*0002*/ 	.short	(.L_9 - .L_8)
.L_8:
        /*0004*/ 	.word	0x0000007c


	//----- nvinfo : EIATTR_KPARAM_INFO
	.align		4
.L_9:
        /*0008*/ 	.byte	0x04, 0x17
        /*000a*/ 	.short	(.L_11 - .L_10)
.L_10:
        /*000c*/ 	.word	0x00000000
        /*0010*/ 	.short	0x0002
        /*0012*/ 	.short	0x000c
        /*0014*/ 	.byte	0x00, 0xf0, 0x11, 0x00


	//----- nvinfo : EIATTR_KPARAM_INFO
	.align		4
.L_11:
        /*0018*/ 	.byte	0x04, 0x17
        /*001a*/ 	.short	(.L_13 - .L_12)
.L_12:
        /*001c*/ 	.word	0x00000000
        /*0020*/ 	.short	0x0001
        /*0022*/ 	.short	0x0008
        /*0024*/ 	.byte	0x00, 0xf0, 0x11, 0x00


	//----- nvinfo : EIATTR_KPARAM_INFO
	.align		4
.L_13:
        /*0028*/ 	.byte	0x04, 0x17
        /*002a*/ 	.short	(.L_15 - .L_14)
.L_14:
        /*002c*/ 	.word	0x00000000
        /*0030*/ 	.short	0x0000
        /*0032*/ 	.short	0x0000
        /*0034*/ 	.byte	0x00, 0xf4, 0x21, 0x00


	//----- nvinfo : EIATTR_SPARSE_MMA_MASK
	.align		4
.L_15:
        /*0038*/ 	.byte	0x03, 0x50
        /*003a*/ 	.short	0x0000


	//----- nvinfo : EIATTR_MAXREG_COUNT
	.align		4
        /*003c*/ 	.byte	0x03, 0x1b
        /*003e*/ 	.short	0x00ff


	//----- nvinfo : EIATTR_COOP_GROUP_MASK_REGIDS
	.align		4
        /*0040*/ 	.byte	0x04, 0x29
        /*0042*/ 	.short	(.L_17 - .L_16)


	//   ....[0]....
.L_16:
        /*0044*/ 	.word	0xffffffff


	//   ....[1]....
        /*0048*/ 	.word	0xffffffff


	//   ....[2]....
        /*004c*/ 	.word	0xffffffff


	//   ....[3]....
        /*0050*/ 	.word	0xffffffff


	//   ....[4]....
        /*0054*/ 	.word	0xffffffff


	//   ....[5]....
        /*0058*/ 	.word	0xffffffff


	//   ....[6]....
        /*005c*/ 	.word	0xffffffff


	//   ....[7]....
        /*0060*/ 	.word	0xffffffff


	//----- nvinfo : EIATTR_COOP_GROUP_INSTR_OFFSETS
	.align		4
.L_17:
        /*0064*/ 	.byte	0x04, 0x28
        /*0066*/ 	.short	(.L_19 - .L_18)


	//   ....[0]....
.L_18:
        /*0068*/ 	.word	0x000000f0


	//   ....[1]....
        /*006c*/ 	.word	0x00000130


	//   ....[2]....
        /*0070*/ 	.word	0x00000170


	//   ....[3]....
        /*0074*/ 	.word	0x000001b0


	//   ....[4]....
        /*0078*/ 	.word	0x00000270


	//   ....[5]....
        /*007c*/ 	.word	0x000002a0


	//   ....[6]....
        /*0080*/ 	.word	0x000002c0


	//   ....[7]....
        /*0084*/ 	.word	0x000002e0


	//----- nvinfo : EIATTR_EXIT_INSTR_OFFSETS
	.align		4
.L_19:
        /*0088*/ 	.byte	0x04, 0x1c
        /*008a*/ 	.short	(.L_21 - .L_20)


	//   ....[0]....
.L_20:
        /*008c*/ 	.word	0x00000380


	//   ....[1]....
        /*0090*/ 	.word	0x000003a0


	//----- nvinfo : EIATTR_REQNTID
	.align		4
.L_21:
        /*0094*/ 	.byte	0x04, 0x10
        /*0096*/ 	.short	(.L_23 - .L_22)
.L_22:
        /*0098*/ 	.word	0x00000040
        /*009c*/ 	.word	0x00000001
        /*00a0*/ 	.word	0x00000001


	//----- nvinfo : EIATTR_CBANK_PARAM_SIZE
	.align		4
.L_23:
        /*00a4*/ 	.byte	0x03, 0x19
        /*00a6*/ 	.short	0x0010


	//----- nvinfo : EIATTR_PARAM_CBANK
	.align		4
        /*00a8*/ 	.byte	0x04, 0x0a
        /*00aa*/ 	.short	(.L_25 - .L_24)
	.align		4
.L_24:
        /*00ac*/ 	.word	index@(.nv.constant0.triton_per_fused__softmax_1)
        /*00b0*/ 	.short	0x0210
        /*00b2*/ 	.short	0x0010


	//----- nvinfo : EIATTR_SW_WAR
	.align		4
.L_25:
        /*00b4*/ 	.byte	0x04, 0x36
        /*00b6*/ 	.short	(.L_27 - .L_26)
.L_26:
        /*00b8*/ 	.word	0x00000008
.L_27:


//--------------------- .nv.callgraph             --------------------------
	.section	.nv.callgraph,"",@"SHT_CUDA_CALLGRAPH"
	.align	4
	.sectionentsize	8
	.align		4
        /*0000*/ 	.word	0x00000000
	.align		4
        /*0004*/ 	.word	0xffffffff
	.align		4
        /*0008*/ 	.word	0x00000000
	.align		4
        /*000c*/ 	.word	0xfffffffe
	.align		4
        /*0010*/ 	.word	0x00000000
	.align		4
        /*0014*/ 	.word	0xfffffffd
	.align		4
        /*0018*/ 	.word	0x00000000
	.align		4
        /*001c*/ 	.word	0xfffffffc


//--------------------- .text.triton_per_fused__softmax_1 --------------------------
	.section	.text.triton_per_fused__softmax_1,"ax",@progbits
	.align	128
        .global         triton_per_fused__softmax_1
        .type           triton_per_fused__softmax_1,@function
        .size           triton_per_fused__softmax_1,(.L_x_2 - triton_per_fused__softmax_1)
        .other          triton_per_fused__softmax_1,@"STO_CUDA_ENTRY STV_DEFAULT"
triton_per_fused__softmax_1:
.text.triton_per_fused__softmax_1:
[----:B------:R-:W0:Y:S02]  /*0000*/  LDC R1, c[0x0][0x28] ;  /* 0x00000a00ff017b82 */ /* 0x000e240000000800 */
[----:B------:R-:W1:Y:S01]  /*0010*/  S2R R11, SR_CTAID.X ;  /* 0x00000000000b7919 */ /* 0x000e620000002500 */
[----:B------:R-:W2:Y:S01]  /*0020*/  LDC.64 R2, c[0x0][0x210] ;  /* 0x00008400ff027b82 */ /* 0x000ea20000000a00 */
[----:B------:R-:W-:Y:S01]  /*0030*/  ULDC.64 UR4, c[0x0][0x208] ;  /* 0x0000820000047ab9 */ /* 0x000fe20000000a00 */
[----:B------:R-:W3:Y:S01]  /*0040*/  S2R R10, SR_TID.X ;  /* 0x00000000000a7919 */ /* 0x000ee20000002100 */
[----:B-1----:R-:W-:Y:S02]  /*0050*/  ISETP.GE.AND P0, PT, R11, 0x40, PT ;  /* 0x000000400b00780c */ /* 0x002fe40003f06270 */
[----:B---3--:R-:W-:-:S05]  /*0060*/  LOP3.LUT R0, R10, 0xf, RZ, 0xc0, !PT ;  /* 0x0000000f0a007812 */ /* 0x008fca00078ec0ff */
[----:B------:R-:W-:Y:S02]  /*0070*/  IMAD R5, R11, 0x10, R0 ;  /* 0x000000100b057824 */ /* 0x000fe400078e0200 */
[----:B------:R-:W-:Y:S02]  /*0080*/  IMAD.MOV.U32 R0, RZ, RZ, RZ ;  /* 0x000000ffff007224 */ /* 0x000fe400078e00ff */
[----:B--2---:R-:W-:Y:S02]  /*0090*/  IMAD.WIDE R2, R5, 0x4, R2 ;  /* 0x0000000405027825 */ /* 0x004fe400078e0202 */
[----:B------:R-:W-:Y:S05]  /*00a0*/  @P0 BRA `(.L_x_0) ;  /* 0x0000000000040947 */ /* 0x000fea0003800000 */
[----:B------:R1:W5:Y:S02]  /*00b0*/  LDG.E R0, desc[UR4][R2.64] ;  /* 0x0000000402007981 */ /* 0x000364000c1e1900 */
.L_x_0:
[----:B-----5:R-:W-:-:S04]  /*00c0*/  SEL R0, R0, RZ, !P0 ;  /* 0x000000ff00007207 */ /* 0x020fc80004000000 */
[----:B------:R-:W-:-:S04]  /*00d0*/  FSEL R5, R0, -INF , !P0 ;  /* 0xff80000000057808 */ /* 0x000fc80004000000 */
[C---:B------:R-:W-:Y:S01]  /*00e0*/  FSETP.NAN.AND P2, PT, R5.reuse, R5, PT ;  /* 0x000000050500720b */ /* 0x040fe20003f48000 */
[----:B------:R-:W2:Y:S02]  /*00f0*/  SHFL.BFLY PT, R4, R5, 0x8, 0x1f ;  /* 0x0d001f0005047f89 */ /* 0x000ea400000e0000 */
[----:B--2---:R-:W-:-:S13]  /*0100*/  FSETP.GT.AND P1, PT, R5, R4, PT ;  /* 0x000000040500720b */ /* 0x004fda0003f24000 */
[----:B------:R-:W-:-:S04]  /*0110*/  @!P1 FSEL R5, R5, R4, P2 ;  /* 0x0000000405059208 */ /* 0x000fc80001000000 */
        /* <DEDUP_REMOVED lines=11> */
[----:B------:R-:W-:-:S05]  /*01d0*/  @!P1 FSEL R5, R5, R4, P2 ;  /* 0x0000000405059208 */ /* 0x000fca0001000000 */
[----:B------:R-:W-:-:S04]  /*01e0*/  FADD R0, R0, -R5 ;  /* 0x8000000500007221 */ /* 0x000fc80000000000 */
[----:B------:R-:W-:-:S04]  /*01f0*/  FMUL R0, R0, 0.5 ;  /* 0x3f00000000007820 */ /* 0x000fc80000400000 */
[----:B------:R-:W-:-:S05]  /*0200*/  FMUL R0, R0, 1.4426950216293334961 ;  /* 0x3fb8aa3b00007820 */ /* 0x000fca0000400000 */
[----:B------:R-:W-:-:S13]  /*0210*/  FSETP.GEU.AND P1, PT, R0, -126, PT ;  /* 0xc2fc00000000780b */ /* 0x000fda0003f2e000 */
[----:B------:R-:W-:-:S04]  /*0220*/  @!P1 FMUL R0, R0, 0.5 ;  /* 0x3f00000000009820 */ /* 0x000fc80000400000 */
[----:B------:R-:W2:Y:S02]  /*0230*/  MUFU.EX2 R4, R0 ;  /* 0x0000000000047308 */ /* 0x000ea40000000800 */
[----:B--2---:R-:W-:-:S05]  /*0240*/  @!P1 FMUL R4, R4, R4 ;  /* 0x0000000404049220 */ /* 0x004fca0000400000 */
[----:B------:R-:W-:Y:S02]  /*0250*/  FSEL R5, R4, RZ, !P0 ;  /* 0x000000ff04057208 */ /* 0x000fe40004000000 */
[----:B------:R-:W-:-:S03]  /*0260*/  LOP3.LUT P0, RZ, R10, 0x30, RZ, 0xc0, !PT ;  /* 0x000000300aff7812 */ /* 0x000fc6000780c0ff */
[----:B------:R-:W2:Y:S01]  /*0270*/  SHFL.BFLY PT, R6, R5, 0x8, 0x1f ;  /* 0x0d001f0005067f89 */ /* 0x000ea200000e0000 */
[----:B------:R-:W-:Y:S01]  /*0280*/  ISETP.LT.AND P0, PT, R11, 0x40, !P0 ;  /* 0x000000400b00780c */ /* 0x000fe20004701270 */
[----:B--2---:R-:W-:-:S05]  /*0290*/  FADD R6, R5, R6 ;  /* 0x0000000605067221 */ /* 0x004fca0000000000 */
[----:B------:R-:W2:Y:S02]  /*02a0*/  SHFL.BFLY PT, R7, R6, 0x4, 0x1f ;  /* 0x0c801f0006077f89 */ /* 0x000ea400000e0000 */
[----:B--2---:R-:W-:-:S05]  /*02b0*/  FADD R7, R6, R7 ;  /* 0x0000000706077221 */ /* 0x004fca0000000000 */
[----:B------:R-:W2:Y:S02]  /*02c0*/  SHFL.BFLY PT, R8, R7, 0x2, 0x1f ;  /* 0x0c401f0007087f89 */ /* 0x000ea400000e0000 */
[----:B--2---:R-:W-:-:S05]  /*02d0*/  FADD R8, R7, R8 ;  /* 0x0000000807087221 */ /* 0x004fca0000000000 */
[----:B------:R-:W2:Y:S02]  /*02e0*/  SHFL.BFLY PT, R9, R8, 0x1, 0x1f ;  /* 0x0c201f0008097f89 */ /* 0x000ea400000e0000 */
[----:B--2---:R-:W-:-:S05]  /*02f0*/  FADD R9, R8, R9 ;  /* 0x0000000908097221 */ /* 0x004fca0000000000 */
[C---:B------:R-:W-:Y:S02]  /*0300*/  FSETP.GT.AND P2, PT, |R9|.reuse, 8.50705917302346158658e+37, PT ;  /* 0x7e8000000900780b */ /* 0x040fe40003f44200 */
[----:B------:R-:W-:-:S11]  /*0310*/  FSETP.GEU.AND P1, PT, |R9|, 1.175494350822287508e-38, PT ;  /* 0x008000000900780b */ /* 0x000fd60003f2e200 */
[----:B------:R-:W-:Y:S01]  /*0320*/  @P2 FMUL R9, R9, 0.25 ;  /* 0x3e80000009092820 */ /* 0x000fe20000400000 */
[----:B------:R-:W-:-:S03]  /*0330*/  @P2 FMUL R4, R4, 0.25 ;  /* 0x3e80000004042820 */ /* 0x000fc60000400000 */
[----:B------:R-:W-:Y:S01]  /*0340*/  @!P1 FMUL R9, R9, 16777216 ;  /* 0x4b80000009099820 */ /* 0x000fe20000400000 */
[----:B------:R-:W-:-:S05]  /*0350*/  @!P1 FMUL R4, R4, 16777216 ;  /* 0x4b80000004049820 */ /* 0x000fca0000400000 */
[----:B------:R-:W2:Y:S02]  /*0360*/  MUFU.RCP R9, R9 ;  /* 0x0000000900097308 */ /* 0x000ea40000001000 */
[----:B--2---:R-:W-:Y:S01]  /*0370*/  FMUL R5, R9, R4 ;  /* 0x0000000409057220 */ /* 0x004fe20000400000 */
[----:B------:R-:W-:Y:S06]  /*0380*/  @!P0 EXIT ;  /* 0x000000000000894d */ /* 0x000fec0003800000 */
[----:B------:R-:W-:Y:S01]  /*0390*/  STG.E desc[UR4][R2.64], R5 ;  /* 0x0000000502007986 */ /* 0x000fe2000c101904 */
[----:B------:R-:W-:Y:S05]  /*03a0*/  EXIT ;  /* 0x000000000000794d */ /* 0x000fea0003800000 */
.L_x_1:
[----:B------:R-:W-:-:S00]  /*03b0*/  BRA `(.L_x_1) ;  /* 0xfffffffc00fc7947 */ /* 0x000fc0000383ffff */
[----:B------:R-:W-:-:S00]  /*03c0*/  NOP ;  /* 0x0000000000007918 */ /* 0x000fc00000000000 */
        /* <DEDUP_REMOVED lines=11> */
.L_x_2:


//--------------------- .nv.constant0.triton_per_fused__softmax_1 --------------------------
	.section	.nv.constant0.triton_per_fused__softmax_1,"a",@progbits
	.sectionflags	@""
	.align	4
.nv.constant0.triton_per_fused__softmax_1:
	.zero		544
